	.headerflags	@"EF_CUDA_TEXMODE_UNIFIED EF_CUDA_64BIT_ADDRESS EF_CUDA_SM86 EF_CUDA_VIRTUAL_SM(EF_CUDA_SM86)"
	.elftype	@"ET_EXEC"


//--------------------- .nv.info                  --------------------------
	.section	.nv.info,"",@"SHT_CUDA_INFO"
	.align	4


	//----- nvinfo : EIATTR_REGCOUNT
	.align		4
        /*0000*/ 	.byte	0x04, 0x2f
        /*0002*/ 	.short	(.L_3 - .L_2)
	.align		4
.L_2:
        /*0004*/ 	.word	index@(triton_)
        /*0008*/ 	.word	0x00000024


	//----- nvinfo : EIATTR_MIN_STACK_SIZE
	.align		4
.L_3:
        /*000c*/ 	.byte	0x04, 0x12
        /*000e*/ 	.short	(.L_5 - .L_4)
	.align		4
.L_4:
        /*0010*/ 	.word	index@(triton_)
        /*0014*/ 	.word	0x00000000


	//----- nvinfo : EIATTR_FRAME_SIZE
	.align		4
.L_5:
        /*0018*/ 	.byte	0x04, 0x11
        /*001a*/ 	.short	(.L_7 - .L_6)
	.align		4
.L_6:
        /*001c*/ 	.word	index@(triton_)
        /*0020*/ 	.word	0x00000000


	//----- nvinfo : EIATTR_MIN_STACK_SIZE
	.align		4
.L_7:
        /*0024*/ 	.byte	0x04, 0x12
        /*0026*/ 	.short	(.L_9 - .L_8)
	.align		4
.L_8:
        /*0028*/ 	.word	index@(triton_)
        /*002c*/ 	.word	0x00000000
.L_9:


//--------------------- .nv.info.triton_          --------------------------
	.section	.nv.info.triton_,"",@"SHT_CUDA_INFO"
	.sectionflags	@""
	.align	4


	//----- nvinfo : EIATTR_CUDA_API_VERSION
	.align		4
        /*0000*/ 	.byte	0x04, 0x37
        /*0002*/ 	.short	(.L_11 - .L_10)
.L_10:
        /*0004*/ 	.word	0x0000007c


	//----- nvinfo : EIATTR_SW2861232_WAR
	.align		4
.L_11:
        /*0008*/ 	.byte	0x01, 0x35
	.zero		2


	//----- nvinfo : EIATTR_PARAM_CBANK
	.align		4
        /*000c*/ 	.byte	0x04, 0x0a
        /*000e*/ 	.short	(.L_13 - .L_12)
	.align		4
.L_12:
        /*0010*/ 	.word	index@(.nv.constant0.triton_)
        /*0014*/ 	.short	0x0160
        /*0016*/ 	.short	0x0034


	//----- nvinfo : EIATTR_CBANK_PARAM_SIZE
	.align		4
.L_13:
        /*0018*/ 	.byte	0x03, 0x19
        /*001a*/ 	.short	0x0034


	//----- nvinfo : EIATTR_KPARAM_INFO
	.align		4
        /*001c*/ 	.byte	0x04, 0x17
        /*001e*/ 	.short	(.L_15 - .L_14)
.L_14:
        /*0020*/ 	.word	0x00000000
        /*0024*/ 	.short	0x0006
        /*0026*/ 	.short	0x0030
        /*0028*/ 	.byte	0x00, 0xf0, 0x11, 0x00


	//----- nvinfo : EIATTR_KPARAM_INFO
	.align		4
.L_15:
        /*002c*/ 	.byte	0x04, 0x17
        /*002e*/ 	.short	(.L_17 - .L_16)
.L_16:
        /*0030*/ 	.word	0x00000000
        /*0034*/ 	.short	0x0005
        /*0036*/ 	.short	0x0028
        /*0038*/ 	.byte	0x00, 0xf0, 0x21, 0x00


	//----- nvinfo : EIATTR_KPARAM_INFO
	.align		4
.L_17:
        /*003c*/ 	.byte	0x04, 0x17
        /*003e*/ 	.short	(.L_19 - .L_18)
.L_18:
        /*0040*/ 	.word	0x00000000
        /*0044*/ 	.short	0x0004
        /*0046*/ 	.short	0x0020
        /*0048*/ 	.byte	0x00, 0xf0, 0x21, 0x00


	//----- nvinfo : EIATTR_KPARAM_INFO
	.align		4
.L_19:
        /*004c*/ 	.byte	0x04, 0x17
        /*004e*/ 	.short	(.L_21 - .L_20)
.L_20:
        /*0050*/ 	.word	0x00000000
        /*0054*/ 	.short	0x0003
        /*0056*/ 	.short	0x0018
        /*0058*/ 	.byte	0x00, 0xf0, 0x21, 0x00


	//----- nvinfo : EIATTR_KPARAM_INFO
	.align		4
.L_21:
        /*005c*/ 	.byte	0x04, 0x17
        /*005e*/ 	.short	(.L_23 - .L_22)
.L_22:
        /*0060*/ 	.word	0x00000000
        /*0064*/ 	.short	0x0002
        /*0066*/ 	.short	0x0010
        /*0068*/ 	.byte	0x00, 0xf0, 0x21, 0x00


	//----- nvinfo : EIATTR_KPARAM_INFO
	.align		4
.L_23:
        /*006c*/ 	.byte	0x04, 0x17
        /*006e*/ 	.short	(.L_25 - .L_24)
.L_24:
        /*0070*/ 	.word	0x00000000
        /*0074*/ 	.short	0x0001
        /*0076*/ 	.short	0x0008
        /*0078*/ 	.byte	0x00, 0xf0, 0x21, 0x00


	//----- nvinfo : EIATTR_KPARAM_INFO
	.align		4
.L_25:
        /*007c*/ 	.byte	0x04, 0x17
        /*007e*/ 	.short	(.L_27 - .L_26)
.L_26:
        /*0080*/ 	.word	0x00000000
        /*0084*/ 	.short	0x0000
        /*0086*/ 	.short	0x0000
        /*0088*/ 	.byte	0x00, 0xf0, 0x21, 0x00


	//----- nvinfo : EIATTR_MAXREG_COUNT
	.align		4
.L_27:
        /*008c*/ 	.byte	0x03, 0x1b
        /*008e*/ 	.short	0x00ff


	//----- nvinfo : EIATTR_EXIT_INSTR_OFFSETS
	.align		4
        /*0090*/ 	.byte	0x04, 0x1c
        /*0092*/ 	.short	(.L_29 - .L_28)


	//   ....[0]....
.L_28:
        /*0094*/ 	.word	0x000006c0


	//----- nvinfo : EIATTR_REQNTID
	.align		4
.L_29:
        /*0098*/ 	.byte	0x04, 0x10
        /*009a*/ 	.short	(.L_31 - .L_30)
.L_30:
        /*009c*/ 	.word	0x00000080
        /*00a0*/ 	.word	0x00000001
        /*00a4*/ 	.word	0x00000001
.L_31:


//--------------------- .nv.callgraph             --------------------------
	.section	.nv.callgraph,"",@"SHT_CUDA_CALLGRAPH"
	.align	4
	.sectionentsize	8
	.align		4
        /*0000*/ 	.word	0x00000000
	.align		4
        /*0004*/ 	.word	0xffffffff
	.align		4
        /*0008*/ 	.word	0x00000000
	.align		4
        /*000c*/ 	.word	0xfffffffe
	.align		4
        /*0010*/ 	.word	0x00000000
	.align		4
        /*0014*/ 	.word	0xfffffffd
	.align		4
        /*0018*/ 	.word	0x00000000
	.align		4
        /*001c*/ 	.word	0xfffffffc


//--------------------- .nv.rel.action            --------------------------
	.section	.nv.rel.action,"",@"SHT_CUDA_RELOCINFO"
	.align	8
	.sectionentsize	8
        /*0000*/ 	.byte	0x73, 0x00, 0x00, 0x00, 0x00, 0x00, 0x00, 0x00, 0x00, 0x00, 0x00, 0x11, 0x25, 0x00, 0x05, 0x36


//--------------------- .nv.constant4             --------------------------
	.section	.nv.constant4,"a",@progbits
	.align	8
	.align		8
.nv.constant4:
        /*0000*/ 	.dword	_$_str
	.align		8
        /*0008*/ 	.dword	_$_str_$_2


//--------------------- .nv.constant0.triton_     --------------------------
	.section	.nv.constant0.triton_,"a",@progbits
	.sectionflags	@""
	.align	4
.nv.constant0.triton_:
	.zero		404


//--------------------- .text.triton_             --------------------------
	.section	.text.triton_,"ax",@progbits
	.sectioninfo	@"SHI_REGISTERS=36"
	.align	128
        .global         triton_
        .type           triton_,@function
        .size           triton_,(.L_x_1 - triton_)
        .other          triton_,@"STO_CUDA_ENTRY STV_DEFAULT"
triton_:
.text.triton_:
[----:B------:R-:W-:Y:S02]  /*0000*/  MOV R1, c[0x0][0x28] ;  /* 0x00000a0000017a02 */ /* 0x000fe40000000f00 */
[----:B------:R-:W0:Y:S01]  /*0010*/  S2R R0, SR_TID.X ;  /* 0x0000000000007919 */ /* 0x000e220000002100 */
[----:B------:R-:W-:-:S03]  /*0020*/  ULDC.64 UR4, c[0x0][0x118] ;  /* 0x0000460000047ab9 */ /* 0x000fc60000000a00 */
[----:B------:R-:W1:Y:S01]  /*0030*/  S2R R3, SR_CTAID.X ;  /* 0x0000000000037919 */ /* 0x000e620000002500 */
[----:B0-----:R-:W-:Y:S02]  /*0040*/  SHF.L.U32 R0, R0, 0x2, RZ ;  /* 0x0000000200007819 */ /* 0x001fe400000006ff */
[----:B-1----:R-:W-:Y:S02]  /*0050*/  SHF.R.S32.HI R2, RZ, 0x15, R3 ;  /* 0x00000015ff027819 */ /* 0x002fe40000011403 */
[----:B------:R-:W-:Y:S02]  /*0060*/  LOP3.LUT R0, R0, 0x1fc, RZ, 0xc0, !PT ;  /* 0x000001fc00007812 */ /* 0x000fe400078ec0ff */
[----:B------:R-:W-:Y:S02]  /*0070*/  SGXT R2, R2, 0x1 ;  /* 0x000000010202781a */ /* 0x000fe40000000200 */
[----:B------:R-:W-:Y:S02]  /*0080*/  LEA R3, R3, R0, 0xa ;  /* 0x0000000003037211 */ /* 0x000fe400078e50ff */
[----:B------:R-:W-:-:S02]  /*0090*/  MOV R0, 0x4 ;  /* 0x0000000400007802 */ /* 0x000fc40000000f00 */
[----:B------:R-:W-:-:S04]  /*00a0*/  LEA.HI R2, R2, R3, RZ, 0x7 ;  /* 0x0000000302027211 */ /* 0x000fc800078f38ff */
[----:B------:R-:W-:-:S04]  /*00b0*/  LOP3.LUT R2, R2, 0xffffff80, RZ, 0xc0, !PT ;  /* 0xffffff8002027812 */ /* 0x000fc800078ec0ff */
[----:B------:R-:W-:-:S05]  /*00c0*/  IADD3 R5, R3, -R2, RZ ;  /* 0x8000000203057210 */ /* 0x000fca0007ffe0ff */
[----:B------:R-:W-:-:S06]  /*00d0*/  IMAD.WIDE R24, R5, R0, c[0x0][0x170] ;  /* 0x00005c0005187625 */ /* 0x000fcc00078e0200 */
[----:B------:R-:W2:Y:S01]  /*00e0*/  LDG.E.EL.128 R24, [R24.64] ;  /* 0x0000000418187981 */ /* 0x000ea2000c2e1d00 */
[----:B------:R-:W-:-:S04]  /*00f0*/  IMAD.WIDE R12, R5, R0, c[0x0][0x168] ;  /* 0x00005a00050c7625 */ /* 0x000fc800078e0200 */
[-C--:B------:R-:W-:Y:S02]  /*0100*/  IMAD.WIDE R28, R3, R0.reuse, c[0x0][0x160] ;  /* 0x00005800031c7625 */ /* 0x080fe400078e0200 */
[----:B------:R-:W3:Y:S02]  /*0110*/  LDG.E.EL.128 R12, [R12.64] ;  /* 0x000000040c0c7981 */ /* 0x000ee4000c2e1d00 */
[CC--:B------:R-:W-:Y:S02]  /*0120*/  IMAD.WIDE R8, R5.reuse, R0.reuse, c[0x0][0x178] ;  /* 0x00005e0005087625 */ /* 0x0c0fe400078e0200 */
[----:B------:R0:W3:Y:S02]  /*0130*/  LDG.E.128 R16, [R28.64] ;  /* 0x000000041c107981 */ /* 0x0000e4000c1e1d00 */
[----:B------:R-:W-:Y:S02]  /*0140*/  IMAD.WIDE R4, R5, R0, c[0x0][0x180] ;  /* 0x0000600005047625 */ /* 0x000fe400078e0200 */
[----:B------:R0:W4:Y:S04]  /*0150*/  LDG.E.128 R20, [R28.64+0x800] ;  /* 0x000800041c147981 */ /* 0x000128000c1e1d00 */
[----:B------:R-:W5:Y:S04]  /*0160*/  LDG.E.EL.128 R8, [R8.64] ;  /* 0x0000000408087981 */ /* 0x000f68000c2e1d00 */
[----:B------:R-:W5:Y:S01]  /*0170*/  LDG.E.EL.128 R4, [R4.64] ;  /* 0x0000000404047981 */ /* 0x000f62000c2e1d00 */
[----:B0-----:R-:W-:Y:S01]  /*0180*/  MOV R28, 0x3e800000 ;  /* 0x3e800000001c7802 */ /* 0x001fe20000000f00 */
[----:B--2---:R-:W-:Y:S01]  /*0190*/  FADD R2, R24, 9.9999997473787516356e-06 ;  /* 0x3727c5ac18027421 */ /* 0x004fe20000000000 */
[----:B------:R-:W-:-:S05]  /*01a0*/  FADD R27, R27, 9.9999997473787516356e-06 ;  /* 0x3727c5ac1b1b7421 */ /* 0x000fca0000000000 */
[----:B------:R-:W0:Y:S01]  /*01b0*/  MUFU.SQRT R2, R2 ;  /* 0x0000000200027308 */ /* 0x000e220000002000 */
[----:B------:R-:W-:Y:S01]  /*01c0*/  FADD R25, R25, 9.9999997473787516356e-06 ;  /* 0x3727c5ac19197421 */ /* 0x000fe20000000000 */
[----:B------:R-:W-:-:S06]  /*01d0*/  FADD R26, R26, 9.9999997473787516356e-06 ;  /* 0x3727c5ac1a1a7421 */ /* 0x000fcc0000000000 */
[----:B------:R-:W1:Y:S08]  /*01e0*/  MUFU.SQRT R27, R27 ;  /* 0x0000001b001b7308 */ /* 0x000e700000002000 */
[----:B------:R-:W2:Y:S01]  /*01f0*/  MUFU.SQRT R25, R25 ;  /* 0x0000001900197308 */ /* 0x000ea20000002000 */
[----:B0-----:R-:W-:-:S07]  /*0200*/  FSETP.GT.AND P6, PT, R2, 8.50705917302346158658e+37, PT ;  /* 0x7e8000000200780b */ /* 0x001fce0003fc4000 */
[----:B------:R-:W0:Y:S01]  /*0210*/  MUFU.SQRT R26, R26 ;  /* 0x0000001a001a7308 */ /* 0x000e220000002000 */
[C---:B-1----:R-:W-:Y:S02]  /*0220*/  FSETP.GT.AND P3, PT, R27.reuse, 8.50705917302346158658e+37, PT ;  /* 0x7e8000001b00780b */ /* 0x042fe40003f64000 */
[----:B------:R-:W-:Y:S02]  /*0230*/  FSETP.GEU.AND P2, PT, R2, 1.175494350822287508e-38, PT ;  /* 0x008000000200780b */ /* 0x000fe40003f4e000 */
[----:B------:R-:W-:Y:S01]  /*0240*/  FSEL R29, R28, 1, P6 ;  /* 0x3f8000001c1d7808 */ /* 0x000fe20003000000 */
[----:B------:R-:W-:Y:S01]  /*0250*/  @P6 FMUL R2, R2, 0.25 ;  /* 0x3e80000002026820 */ /* 0x000fe20000400000 */
[----:B------:R-:W-:Y:S02]  /*0260*/  FSETP.GEU.AND P6, PT, R27, 1.175494350822287508e-38, PT ;  /* 0x008000001b00780b */ /* 0x000fe40003fce000 */
[C---:B--2---:R-:W-:Y:S02]  /*0270*/  FSETP.GT.AND P5, PT, R25.reuse, 8.50705917302346158658e+37, PT ;  /* 0x7e8000001900780b */ /* 0x044fe40003fa4000 */
[----:B------:R-:W-:-:S02]  /*0280*/  FSETP.GEU.AND P1, PT, R25, 1.175494350822287508e-38, PT ;  /* 0x008000001900780b */ /* 0x000fc40003f2e000 */
[C---:B0-----:R-:W-:Y:S02]  /*0290*/  FSETP.GT.AND P4, PT, R26.reuse, 8.50705917302346158658e+37, PT ;  /* 0x7e8000001a00780b */ /* 0x041fe40003f84000 */
[----:B------:R-:W-:Y:S01]  /*02a0*/  FSETP.GEU.AND P0, PT, R26, 1.175494350822287508e-38, PT ;  /* 0x008000001a00780b */ /* 0x000fe20003f0e000 */
[----:B------:R-:W-:Y:S01]  /*02b0*/  @P3 FMUL R27, R27, 0.25 ;  /* 0x3e8000001b1b3820 */ /* 0x000fe20000400000 */
[----:B------:R-:W-:-:S05]  /*02c0*/  @!P2 FMUL R2, R2, 16777216 ;  /* 0x4b8000000202a820 */ /* 0x000fca0000400000 */
[----:B------:R-:W-:Y:S01]  /*02d0*/  @P5 FMUL R25, R25, 0.25 ;  /* 0x3e80000019195820 */ /* 0x000fe20000400000 */
[----:B------:R-:W-:-:S03]  /*02e0*/  @!P6 FMUL R27, R27, 16777216 ;  /* 0x4b8000001b1be820 */ /* 0x000fc60000400000 */
[----:B------:R-:W-:Y:S01]  /*02f0*/  @P4 FMUL R26, R26, 0.25 ;  /* 0x3e8000001a1a4820 */ /* 0x000fe20000400000 */
[----:B------:R-:W0:Y:S01]  /*0300*/  MUFU.RCP R2, R2 ;  /* 0x0000000200027308 */ /* 0x000e220000001000 */
[----:B------:R-:W-:Y:S02]  /*0310*/  @!P1 FMUL R25, R25, 16777216 ;  /* 0x4b80000019199820 */ /* 0x000fe40000400000 */
[----:B------:R-:W-:-:S05]  /*0320*/  @!P0 FMUL R26, R26, 16777216 ;  /* 0x4b8000001a1a8820 */ /* 0x000fca0000400000 */
[----:B------:R-:W1:Y:S01]  /*0330*/  MUFU.RCP R27, R27 ;  /* 0x0000001b001b7308 */ /* 0x000e620000001000 */
[C---:B------:R-:W-:Y:S02]  /*0340*/  FSEL R31, R28.reuse, 1, P5 ;  /* 0x3f8000001c1f7808 */ /* 0x040fe40002800000 */
[----:B------:R-:W-:-:S05]  /*0350*/  FSEL R33, R28, 1, P4 ;  /* 0x3f8000001c217808 */ /* 0x000fca0002000000 */
[----:B------:R-:W2:Y:S01]  /*0360*/  MUFU.RCP R24, R25 ;  /* 0x0000001900187308 */ /* 0x000ea20000001000 */
[----:B------:R-:W-:Y:S01]  /*0370*/  FSEL R28, R28, 1, P3 ;  /* 0x3f8000001c1c7808 */ /* 0x000fe20001800000 */
[----:B------:R-:W-:-:S06]  /*0380*/  @!P2 FMUL R29, R29, 16777216 ;  /* 0x4b8000001d1da820 */ /* 0x000fcc0000400000 */
[----:B------:R-:W5:Y:S01]  /*0390*/  MUFU.RCP R26, R26 ;  /* 0x0000001a001a7308 */ /* 0x000f620000001000 */
[----:B------:R-:W-:Y:S01]  /*03a0*/  @!P6 FMUL R28, R28, 16777216 ;  /* 0x4b8000001c1ce820 */ /* 0x000fe20000400000 */
[----:B------:R-:W-:Y:S01]  /*03b0*/  @!P1 FMUL R31, R31, 16777216 ;  /* 0x4b8000001f1f9820 */ /* 0x000fe20000400000 */
[----:B0-----:R-:W-:Y:S01]  /*03c0*/  FMUL R2, R2, R29 ;  /* 0x0000001d02027220 */ /* 0x001fe20000400000 */
[--C-:B---3--:R-:W-:Y:S01]  /*03d0*/  FADD R29, R16, -R12.reuse ;  /* 0x8000000c101d7221 */ /* 0x108fe20000000000 */
[----:B------:R-:W-:Y:S01]  /*03e0*/  @!P0 FMUL R33, R33, 16777216 ;  /* 0x4b80000021218820 */ /* 0x000fe20000400000 */
[----:B-1----:R-:W-:Y:S01]  /*03f0*/  FMUL R27, R27, R28 ;  /* 0x0000001c1b1b7220 */ /* 0x002fe20000400000 */
[----:B----4-:R-:W-:Y:S01]  /*0400*/  FADD R16, R23, -R15 ;  /* 0x8000000f17107221 */ /* 0x010fe20000000000 */
[----:B--2---:R-:W-:Y:S01]  /*0410*/  FMUL R24, R24, R31 ;  /* 0x0000001f18187220 */ /* 0x004fe20000400000 */
[----:B------:R-:W-:Y:S01]  /*0420*/  FADD R31, R20, -R12 ;  /* 0x8000000c141f7221 */ /* 0x000fe20000000000 */
[--C-:B------:R-:W-:Y:S01]  /*0430*/  FADD R17, R17, -R13.reuse ;  /* 0x8000000d11117221 */ /* 0x100fe20000000000 */
[--C-:B------:R-:W-:Y:S01]  /*0440*/  FADD R18, R18, -R14.reuse ;  /* 0x8000000e12127221 */ /* 0x100fe20000000000 */
[----:B------:R-:W-:Y:S01]  /*0450*/  FMUL R16, R27, R16 ;  /* 0x000000101b107220 */ /* 0x000fe20000400000 */
[----:B------:R-:W-:Y:S01]  /*0460*/  FADD R21, R21, -R13 ;  /* 0x8000000d15157221 */ /* 0x000fe20000000000 */
[----:B------:R-:W-:Y:S01]  /*0470*/  FADD R12, R19, -R15 ;  /* 0x8000000f130c7221 */ /* 0x000fe20000000000 */
[----:B------:R-:W-:Y:S01]  /*0480*/  FADD R22, R22, -R14 ;  /* 0x8000000e16167221 */ /* 0x000fe20000000000 */
[----:B-----5:R-:W-:Y:S01]  /*0490*/  FMUL R25, R26, R33 ;  /* 0x000000211a197220 */ /* 0x020fe20000400000 */
[C---:B------:R-:W-:Y:S01]  /*04a0*/  FMUL R29, R2.reuse, R29 ;  /* 0x0000001d021d7220 */ /* 0x040fe20000400000 */
[----:B------:R-:W-:Y:S01]  /*04b0*/  FMUL R31, R2, R31 ;  /* 0x0000001f021f7220 */ /* 0x000fe20000400000 */
[C---:B------:R-:W-:Y:S01]  /*04c0*/  FMUL R2, R24.reuse, R17 ;  /* 0x0000001118027220 */ /* 0x040fe20000400000 */
[----:B------:R-:W-:Y:S01]  /*04d0*/  FMUL R13, R25, R18 ;  /* 0x00000012190d7220 */ /* 0x000fe20000400000 */
[----:B------:R-:W-:Y:S01]  /*04e0*/  FFMA R16, R11, R16, R7 ;  /* 0x000000100b107223 */ /* 0x000fe20000000007 */
[----:B------:R-:W-:Y:S01]  /*04f0*/  FMUL R12, R27, R12 ;  /* 0x0000000c1b0c7220 */ /* 0x000fe20000400000 */
[----:B------:R-:W-:Y:S01]  /*0500*/  FMUL R25, R25, R22 ;  /* 0x0000001619197220 */ /* 0x000fe20000400000 */
[----:B------:R-:W-:Y:S01]  /*0510*/  FMUL R24, R24, R21 ;  /* 0x0000001518187220 */ /* 0x000fe20000400000 */
[C-C-:B------:R-:W-:Y:S01]  /*0520*/  FFMA R29, R8.reuse, R29, R4.reuse ;  /* 0x0000001d081d7223 */ /* 0x140fe20000000004 */
[----:B------:R-:W-:Y:S01]  /*0530*/  FFMA R31, R8, R31, R4 ;  /* 0x0000001f081f7223 */ /* 0x000fe20000000004 */
[C-C-:B------:R-:W-:Y:S01]  /*0540*/  FFMA R4, R9.reuse, R2, R5.reuse ;  /* 0x0000000209047223 */ /* 0x140fe20000000005 */
[----:B------:R-:W-:Y:S01]  /*0550*/  FFMA R5, R9, R24, R5 ;  /* 0x0000001809057223 */ /* 0x000fe20000000005 */
[C-C-:B------:R-:W-:Y:S01]  /*0560*/  FFMA R25, R10.reuse, R25, R6.reuse ;  /* 0x000000190a197223 */ /* 0x140fe20000000006 */
[----:B------:R-:W-:Y:S01]  /*0570*/  FFMA R13, R10, R13, R6 ;  /* 0x0000000d0a0d7223 */ /* 0x000fe20000000006 */
[----:B------:R-:W-:Y:S01]  /*0580*/  FFMA R12, R11, R12, R7 ;  /* 0x0000000c0b0c7223 */ /* 0x000fe20000000007 */
[----:B------:R-:W-:-:S02]  /*0590*/  FSETP.GEU.AND P6, PT, R16, RZ, PT ;  /* 0x000000ff1000720b */ /* 0x000fc40003fce000 */
[----:B------:R-:W-:Y:S02]  /*05a0*/  FSETP.GEU.AND P2, PT, R4, RZ, PT ;  /* 0x000000ff0400720b */ /* 0x000fe40003f4e000 */
[----:B------:R-:W-:Y:S02]  /*05b0*/  SEL R7, R16, RZ, P6 ;  /* 0x000000ff10077207 */ /* 0x000fe40003000000 */
[----:B------:R-:W-:Y:S02]  /*05c0*/  FSETP.GEU.AND P5, PT, R25, RZ, PT ;  /* 0x000000ff1900720b */ /* 0x000fe40003fae000 */
[----:B------:R-:W-:Y:S02]  /*05d0*/  FSETP.GEU.AND P4, PT, R5, RZ, PT ;  /* 0x000000ff0500720b */ /* 0x000fe40003f8e000 */
[----:B------:R-:W-:Y:S02]  /*05e0*/  FSETP.GEU.AND P0, PT, R31, RZ, PT ;  /* 0x000000ff1f00720b */ /* 0x000fe40003f0e000 */
[----:B------:R-:W-:-:S02]  /*05f0*/  FSETP.GEU.AND P3, PT, R13, RZ, PT ;  /* 0x000000ff0d00720b */ /* 0x000fc40003f6e000 */
[----:B------:R-:W-:Y:S02]  /*0600*/  FSETP.GEU.AND P1, PT, R29, RZ, PT ;  /* 0x000000ff1d00720b */ /* 0x000fe40003f2e000 */
[----:B------:R-:W-:Y:S01]  /*0610*/  FSETP.GEU.AND P6, PT, R12, RZ, PT ;  /* 0x000000ff0c00720b */ /* 0x000fe20003fce000 */
[----:B------:R-:W-:Y:S01]  /*0620*/  IMAD.WIDE R2, R3, R0, c[0x0][0x188] ;  /* 0x0000620003027625 */ /* 0x000fe200078e0200 */
[----:B------:R-:W-:Y:S02]  /*0630*/  SEL R9, R4, RZ, P2 ;  /* 0x000000ff04097207 */ /* 0x000fe40001000000 */
[----:B------:R-:W-:Y:S02]  /*0640*/  SEL R6, R25, RZ, P5 ;  /* 0x000000ff19067207 */ /* 0x000fe40002800000 */
[----:B------:R-:W-:Y:S02]  /*0650*/  SEL R5, R5, RZ, P4 ;  /* 0x000000ff05057207 */ /* 0x000fe40002000000 */
[----:B------:R-:W-:-:S02]  /*0660*/  SEL R10, R13, RZ, P3 ;  /* 0x000000ff0d0a7207 */ /* 0x000fc40001800000 */
[----:B------:R-:W-:Y:S02]  /*0670*/  SEL R8, R29, RZ, P1 ;  /* 0x000000ff1d087207 */ /* 0x000fe40000800000 */
[----:B------:R-:W-:Y:S02]  /*0680*/  SEL R11, R12, RZ, P6 ;  /* 0x000000ff0c0b7207 */ /* 0x000fe40003000000 */
[----:B------:R-:W-:-:S03]  /*0690*/  SEL R4, R31, RZ, P0 ;  /* 0x000000ff1f047207 */ /* 0x000fc60000000000 */
[----:B------:R-:W-:Y:S04]  /*06a0*/  STG.E.128 [R2.64], R8 ;  /* 0x0000000802007986 */ /* 0x000fe8000c101d04 */
[----:B------:R-:W-:Y:S01]  /*06b0*/  STG.E.128 [R2.64+0x800], R4 ;  /* 0x0008000402007986 */ /* 0x000fe2000c101d04 */
[----:B------:R-:W-:Y:S05]  /*06c0*/  EXIT ;  /* 0x000000000000794d */ /* 0x000fea0003800000 */
.L_x_0:
[----:B------:R-:W-:-:S00]  /*06d0*/  BRA `(.L_x_0) ;  /* 0xfffffff000007947 */ /* 0x000fc0000383ffff */
[----:B------:R-:W-:-:S00]  /*06e0*/  NOP ;  /* 0x0000000000007918 */ /* 0x000fc00000000000 */
        /* <DEDUP_REMOVED lines=9> */
.L_x_1:


//--------------------- .nv.global.init           --------------------------
	.section	.nv.global.init,"aw",@progbits
.nv.global.init:
	.type		_$_str,@object
	.size		_$_str,(_$_str_$_2 - _$_str)
_$_str:
        /*0000*/ 	.byte	0x5f, 0x5f, 0x43, 0x55, 0x44, 0x41, 0x5f, 0x46, 0x54, 0x5a, 0x00
	.type		_$_str_$_2,@object
	.size		_$_str_$_2,(.L_1 - _$_str_$_2)
_$_str_$_2:
        /*000b*/ 	.byte	0x5f, 0x5f, 0x43, 0x55, 0x44, 0x41, 0x5f, 0x50, 0x52, 0x45, 0x43, 0x5f, 0x53, 0x51, 0x52, 0x54
        /*001b*/ 	.byte	0x00
.L_1:
